	.headerflags	@"EF_CUDA_TEXMODE_UNIFIED EF_CUDA_64BIT_ADDRESS EF_CUDA_ACCELERATORS EF_CUDA_SM90 EF_CUDA_VIRTUAL_SM(EF_CUDA_SM90)"
	.elftype	@"ET_EXEC"


//--------------------- .nv.info                  --------------------------
	.section	.nv.info,"",@"SHT_CUDA_INFO"
	.align	4


	//----- nvinfo : EIATTR_REGCOUNT
	.align		4
        /*0000*/ 	.byte	0x04, 0x2f
        /*0002*/ 	.short	(.L_1 - .L_0)
	.align		4
.L_0:
        /*0004*/ 	.word	index@(triton_poi_fused_cat_40)
        /*0008*/ 	.word	0x00000020


	//----- nvinfo : EIATTR_MIN_STACK_SIZE
	.align		4
.L_1:
        /*000c*/ 	.byte	0x04, 0x12
        /*000e*/ 	.short	(.L_3 - .L_2)
	.align		4
.L_2:
        /*0010*/ 	.word	index@(triton_poi_fused_cat_40)
        /*0014*/ 	.word	0x00000000


	//----- nvinfo : EIATTR_FRAME_SIZE
	.align		4
.L_3:
        /*0018*/ 	.byte	0x04, 0x11
        /*001a*/ 	.short	(.L_5 - .L_4)
	.align		4
.L_4:
        /*001c*/ 	.word	index@(triton_poi_fused_cat_40)
        /*0020*/ 	.word	0x00000000


	//----- nvinfo : EIATTR_MIN_STACK_SIZE
	.align		4
.L_5:
        /*0024*/ 	.byte	0x04, 0x12
        /*0026*/ 	.short	(.L_7 - .L_6)
	.align		4
.L_6:
        /*0028*/ 	.word	index@(triton_poi_fused_cat_40)
        /*002c*/ 	.word	0x00000000
.L_7:


//--------------------- .nv.info.triton_poi_fused_cat_40 --------------------------
	.section	.nv.info.triton_poi_fused_cat_40,"",@"SHT_CUDA_INFO"
	.sectionflags	@""
	.align	4


	//----- nvinfo : EIATTR_CUDA_API_VERSION
	.align		4
        /*0000*/ 	.byte	0x04, 0x37
        /*0002*/ 	.short	(.L_9 - .L_8)
.L_8:
        /*0004*/ 	.word	0x0000007c


	//----- nvinfo : EIATTR_KPARAM_INFO
	.align		4
.L_9:
        /*0008*/ 	.byte	0x04, 0x17
        /*000a*/ 	.short	(.L_11 - .L_10)
.L_10:
        /*000c*/ 	.word	0x00000000
        /*0010*/ 	.short	0x001e
        /*0012*/ 	.short	0x00f0
        /*0014*/ 	.byte	0x00, 0xf0, 0x11, 0x00


	//----- nvinfo : EIATTR_KPARAM_INFO
	.align		4
.L_11:
        /*0018*/ 	.byte	0x04, 0x17
        /*001a*/ 	.short	(.L_13 - .L_12)
.L_12:
        /*001c*/ 	.word	0x00000000
        /*0020*/ 	.short	0x001d
        /*0022*/ 	.short	0x00e8
        /*0024*/ 	.byte	0x00, 0xf4, 0x21, 0x00


	//----- nvinfo : EIATTR_KPARAM_INFO
	.align		4
.L_13:
        /*0028*/ 	.byte	0x04, 0x17
        /*002a*/ 	.short	(.L_15 - .L_14)
.L_14:
        /*002c*/ 	.word	0x00000000
        /*0030*/ 	.short	0x001c
        /*0032*/ 	.short	0x00e0
        /*0034*/ 	.byte	0x00, 0xf4, 0x21, 0x00


	//----- nvinfo : EIATTR_KPARAM_INFO
	.align		4
.L_15:
        /*0038*/ 	.byte	0x04, 0x17
        /*003a*/ 	.short	(.L_17 - .L_16)
.L_16:
        /*003c*/ 	.word	0x00000000
        /*0040*/ 	.short	0x001b
        /*0042*/ 	.short	0x00d8
        /*0044*/ 	.byte	0x00, 0xf4, 0x21, 0x00


	//----- nvinfo : EIATTR_KPARAM_INFO
	.align		4
.L_17:
        /*0048*/ 	.byte	0x04, 0x17
        /*004a*/ 	.short	(.L_19 - .L_18)
.L_18:
        /*004c*/ 	.word	0x00000000
        /*0050*/ 	.short	0x001a
        /*0052*/ 	.short	0x00d0
        /*0054*/ 	.byte	0x00, 0xf4, 0x21, 0x00


	//----- nvinfo : EIATTR_KPARAM_INFO
	.align		4
.L_19:
        /*0058*/ 	.byte	0x04, 0x17
        /*005a*/ 	.short	(.L_21 - .L_20)
.L_20:
        /*005c*/ 	.word	0x00000000
        /*0060*/ 	.short	0x0019
        /*0062*/ 	.short	0x00c8
        /*0064*/ 	.byte	0x00, 0xf4, 0x21, 0x00


	//----- nvinfo : EIATTR_KPARAM_INFO
	.align		4
.L_21:
        /*0068*/ 	.byte	0x04, 0x17
        /*006a*/ 	.short	(.L_23 - .L_22)
.L_22:
        /*006c*/ 	.word	0x00000000
        /*0070*/ 	.short	0x0018
        /*0072*/ 	.short	0x00c0
        /*0074*/ 	.byte	0x00, 0xf4, 0x21, 0x00


	//----- nvinfo : EIATTR_KPARAM_INFO
	.align		4
.L_23:
        /*0078*/ 	.byte	0x04, 0x17
        /*007a*/ 	.short	(.L_25 - .L_24)
.L_24:
        /*007c*/ 	.word	0x00000000
        /*0080*/ 	.short	0x0017
        /*0082*/ 	.short	0x00b8
        /*0084*/ 	.byte	0x00, 0xf4, 0x21, 0x00


	//----- nvinfo : EIATTR_KPARAM_INFO
	.align		4
.L_25:
        /*0088*/ 	.byte	0x04, 0x17
        /*008a*/ 	.short	(.L_27 - .L_26)
.L_26:
        /*008c*/ 	.word	0x00000000
        /*0090*/ 	.short	0x0016
        /*0092*/ 	.short	0x00b0
        /*0094*/ 	.byte	0x00, 0xf4, 0x21, 0x00


	//----- nvinfo : EIATTR_KPARAM_INFO
	.align		4
.L_27:
        /*0098*/ 	.byte	0x04, 0x17
        /*009a*/ 	.short	(.L_29 - .L_28)
.L_28:
        /*009c*/ 	.word	0x00000000
        /*00a0*/ 	.short	0x0015
        /*00a2*/ 	.short	0x00a8
        /*00a4*/ 	.byte	0x00, 0xf4, 0x21, 0x00


	//----- nvinfo : EIATTR_KPARAM_INFO
	.align		4
.L_29:
        /*00a8*/ 	.byte	0x04, 0x17
        /*00aa*/ 	.short	(.L_31 - .L_30)
.L_30:
        /*00ac*/ 	.word	0x00000000
        /*00b0*/ 	.short	0x0014
        /*00b2*/ 	.short	0x00a0
        /*00b4*/ 	.byte	0x00, 0xf4, 0x21, 0x00


	//----- nvinfo : EIATTR_KPARAM_INFO
	.align		4
.L_31:
        /*00b8*/ 	.byte	0x04, 0x17
        /*00ba*/ 	.short	(.L_33 - .L_32)
.L_32:
        /*00bc*/ 	.word	0x00000000
        /*00c0*/ 	.short	0x0013
        /*00c2*/ 	.short	0x0098
        /*00c4*/ 	.byte	0x00, 0xf4, 0x21, 0x00


	//----- nvinfo : EIATTR_KPARAM_INFO
	.align		4
.L_33:
        /*00c8*/ 	.byte	0x04, 0x17
        /*00ca*/ 	.short	(.L_35 - .L_34)
.L_34:
        /*00cc*/ 	.word	0x00000000
        /*00d0*/ 	.short	0x0012
        /*00d2*/ 	.short	0x0090
        /*00d4*/ 	.byte	0x00, 0xf4, 0x21, 0x00


	//----- nvinfo : EIATTR_KPARAM_INFO
	.align		4
.L_35:
        /*00d8*/ 	.byte	0x04, 0x17
        /*00da*/ 	.short	(.L_37 - .L_36)
.L_36:
        /*00dc*/ 	.word	0x00000000
        /*00e0*/ 	.short	0x0011
        /*00e2*/ 	.short	0x0088
        /*00e4*/ 	.byte	0x00, 0xf4, 0x21, 0x00


	//----- nvinfo : EIATTR_KPARAM_INFO
	.align		4
.L_37:
        /*00e8*/ 	.byte	0x04, 0x17
        /*00ea*/ 	.short	(.L_39 - .L_38)
.L_38:
        /*00ec*/ 	.word	0x00000000
        /*00f0*/ 	.short	0x0010
        /*00f2*/ 	.short	0x0080
        /*00f4*/ 	.byte	0x00, 0xf4, 0x21, 0x00


	//----- nvinfo : EIATTR_KPARAM_INFO
	.align		4
.L_39:
        /*00f8*/ 	.byte	0x04, 0x17
        /*00fa*/ 	.short	(.L_41 - .L_40)
.L_40:
        /*00fc*/ 	.word	0x00000000
        /*0100*/ 	.short	0x000f
        /*0102*/ 	.short	0x0078
        /*0104*/ 	.byte	0x00, 0xf4, 0x21, 0x00


	//----- nvinfo : EIATTR_KPARAM_INFO
	.align		4
.L_41:
        /*0108*/ 	.byte	0x04, 0x17
        /*010a*/ 	.short	(.L_43 - .L_42)
.L_42:
        /*010c*/ 	.word	0x00000000
        /*0110*/ 	.short	0x000e
        /*0112*/ 	.short	0x0070
        /*0114*/ 	.byte	0x00, 0xf4, 0x21, 0x00


	//----- nvinfo : EIATTR_KPARAM_INFO
	.align		4
.L_43:
        /*0118*/ 	.byte	0x04, 0x17
        /*011a*/ 	.short	(.L_45 - .L_44)
.L_44:
        /*011c*/ 	.word	0x00000000
        /*0120*/ 	.short	0x000d
        /*0122*/ 	.short	0x0068
        /*0124*/ 	.byte	0x00, 0xf4, 0x21, 0x00


	//----- nvinfo : EIATTR_KPARAM_INFO
	.align		4
.L_45:
        /*0128*/ 	.byte	0x04, 0x17
        /*012a*/ 	.short	(.L_47 - .L_46)
.L_46:
        /*012c*/ 	.word	0x00000000
        /*0130*/ 	.short	0x000c
        /*0132*/ 	.short	0x0060
        /*0134*/ 	.byte	0x00, 0xf4, 0x21, 0x00


	//----- nvinfo : EIATTR_KPARAM_INFO
	.align		4
.L_47:
        /*0138*/ 	.byte	0x04, 0x17
        /*013a*/ 	.short	(.L_49 - .L_48)
.L_48:
        /*013c*/ 	.word	0x00000000
        /*0140*/ 	.short	0x000b
        /*0142*/ 	.short	0x0058
        /*0144*/ 	.byte	0x00, 0xf4, 0x21, 0x00


	//----- nvinfo : EIATTR_KPARAM_INFO
	.align		4
.L_49:
        /*0148*/ 	.byte	0x04, 0x17
        /*014a*/ 	.short	(.L_51 - .L_50)
.L_50:
        /*014c*/ 	.word	0x00000000
        /*0150*/ 	.short	0x000a
        /*0152*/ 	.short	0x0050
        /*0154*/ 	.byte	0x00, 0xf4, 0x21, 0x00


	//----- nvinfo : EIATTR_KPARAM_INFO
	.align		4
.L_51:
        /*0158*/ 	.byte	0x04, 0x17
        /*015a*/ 	.short	(.L_53 - .L_52)
.L_52:
        /*015c*/ 	.word	0x00000000
        /*0160*/ 	.short	0x0009
        /*0162*/ 	.short	0x0048
        /*0164*/ 	.byte	0x00, 0xf4, 0x21, 0x00


	//----- nvinfo : EIATTR_KPARAM_INFO
	.align		4
.L_53:
        /*0168*/ 	.byte	0x04, 0x17
        /*016a*/ 	.short	(.L_55 - .L_54)
.L_54:
        /*016c*/ 	.word	0x00000000
        /*0170*/ 	.short	0x0008
        /*0172*/ 	.short	0x0040
        /*0174*/ 	.byte	0x00, 0xf4, 0x21, 0x00


	//----- nvinfo : EIATTR_KPARAM_INFO
	.align		4
.L_55:
        /*0178*/ 	.byte	0x04, 0x17
        /*017a*/ 	.short	(.L_57 - .L_56)
.L_56:
        /*017c*/ 	.word	0x00000000
        /*0180*/ 	.short	0x0007
        /*0182*/ 	.short	0x0038
        /*0184*/ 	.byte	0x00, 0xf4, 0x21, 0x00


	//----- nvinfo : EIATTR_KPARAM_INFO
	.align		4
.L_57:
        /*0188*/ 	.byte	0x04, 0x17
        /*018a*/ 	.short	(.L_59 - .L_58)
.L_58:
        /*018c*/ 	.word	0x00000000
        /*0190*/ 	.short	0x0006
        /*0192*/ 	.short	0x0030
        /*0194*/ 	.byte	0x00, 0xf4, 0x21, 0x00


	//----- nvinfo : EIATTR_KPARAM_INFO
	.align		4
.L_59:
        /*0198*/ 	.byte	0x04, 0x17
        /*019a*/ 	.short	(.L_61 - .L_60)
.L_60:
        /*019c*/ 	.word	0x00000000
        /*01a0*/ 	.short	0x0005
        /*01a2*/ 	.short	0x0028
        /*01a4*/ 	.byte	0x00, 0xf4, 0x21, 0x00


	//----- nvinfo : EIATTR_KPARAM_INFO
	.align		4
.L_61:
        /*01a8*/ 	.byte	0x04, 0x17
        /*01aa*/ 	.short	(.L_63 - .L_62)
.L_62:
        /*01ac*/ 	.word	0x00000000
        /*01b0*/ 	.short	0x0004
        /*01b2*/ 	.short	0x0020
        /*01b4*/ 	.byte	0x00, 0xf4, 0x21, 0x00


	//----- nvinfo : EIATTR_KPARAM_INFO
	.align		4
.L_63:
        /*01b8*/ 	.byte	0x04, 0x17
        /*01ba*/ 	.short	(.L_65 - .L_64)
.L_64:
        /*01bc*/ 	.word	0x00000000
        /*01c0*/ 	.short	0x0003
        /*01c2*/ 	.short	0x0018
        /*01c4*/ 	.byte	0x00, 0xf4, 0x21, 0x00


	//----- nvinfo : EIATTR_KPARAM_INFO
	.align		4
.L_65:
        /*01c8*/ 	.byte	0x04, 0x17
        /*01ca*/ 	.short	(.L_67 - .L_66)
.L_66:
        /*01cc*/ 	.word	0x00000000
        /*01d0*/ 	.short	0x0002
        /*01d2*/ 	.short	0x0010
        /*01d4*/ 	.byte	0x00, 0xf4, 0x21, 0x00


	//----- nvinfo : EIATTR_KPARAM_INFO
	.align		4
.L_67:
        /*01d8*/ 	.byte	0x04, 0x17
        /*01da*/ 	.short	(.L_69 - .L_68)
.L_68:
        /*01dc*/ 	.word	0x00000000
        /*01e0*/ 	.short	0x0001
        /*01e2*/ 	.short	0x0008
        /*01e4*/ 	.byte	0x00, 0xf4, 0x21, 0x00


	//----- nvinfo : EIATTR_KPARAM_INFO
	.align		4
.L_69:
        /*01e8*/ 	.byte	0x04, 0x17
        /*01ea*/ 	.short	(.L_71 - .L_70)
.L_70:
        /*01ec*/ 	.word	0x00000000
        /*01f0*/ 	.short	0x0000
        /*01f2*/ 	.short	0x0000
        /*01f4*/ 	.byte	0x00, 0xf4, 0x21, 0x00


	//----- nvinfo : EIATTR_SPARSE_MMA_MASK
	.align		4
.L_71:
        /*01f8*/ 	.byte	0x03, 0x50
        /*01fa*/ 	.short	0x0000


	//----- nvinfo : EIATTR_MAXREG_COUNT
	.align		4
        /*01fc*/ 	.byte	0x03, 0x1b
        /*01fe*/ 	.short	0x00ff


	//----- nvinfo : EIATTR_EXIT_INSTR_OFFSETS
	.align		4
        /*0200*/ 	.byte	0x04, 0x1c
        /*0202*/ 	.short	(.L_73 - .L_72)


	//   ....[0]....
.L_72:
        /*0204*/ 	.word	0x00001290


	//----- nvinfo : EIATTR_REQNTID
	.align		4
.L_73:
        /*0208*/ 	.byte	0x04, 0x10
        /*020a*/ 	.short	(.L_75 - .L_74)
.L_74:
        /*020c*/ 	.word	0x00000080
        /*0210*/ 	.word	0x00000001
        /*0214*/ 	.word	0x00000001


	//----- nvinfo : EIATTR_CBANK_PARAM_SIZE
	.align		4
.L_75:
        /*0218*/ 	.byte	0x03, 0x19
        /*021a*/ 	.short	0x00f4


	//----- nvinfo : EIATTR_PARAM_CBANK
	.align		4
        /*021c*/ 	.byte	0x04, 0x0a
        /*021e*/ 	.short	(.L_77 - .L_76)
	.align		4
.L_76:
        /*0220*/ 	.word	index@(.nv.constant0.triton_poi_fused_cat_40)
        /*0224*/ 	.short	0x0210
        /*0226*/ 	.short	0x00f4


	//----- nvinfo : EIATTR_SW_WAR
	.align		4
.L_77:
        /*0228*/ 	.byte	0x04, 0x36
        /*022a*/ 	.short	(.L_79 - .L_78)
.L_78:
        /*022c*/ 	.word	0x00000008
.L_79:


//--------------------- .nv.callgraph             --------------------------
	.section	.nv.callgraph,"",@"SHT_CUDA_CALLGRAPH"
	.align	4
	.sectionentsize	8
	.align		4
        /*0000*/ 	.word	0x00000000
	.align		4
        /*0004*/ 	.word	0xffffffff
	.align		4
        /*0008*/ 	.word	0x00000000
	.align		4
        /*000c*/ 	.word	0xfffffffe
	.align		4
        /*0010*/ 	.word	0x00000000
	.align		4
        /*0014*/ 	.word	0xfffffffd
	.align		4
        /*0018*/ 	.word	0x00000000
	.align		4
        /*001c*/ 	.word	0xfffffffc


//--------------------- .text.triton_poi_fused_cat_40 --------------------------
	.section	.text.triton_poi_fused_cat_40,"ax",@progbits
	.align	128
        .global         triton_poi_fused_cat_40
        .type           triton_poi_fused_cat_40,@function
        .size           triton_poi_fused_cat_40,(.L_x_1 - triton_poi_fused_cat_40)
        .other          triton_poi_fused_cat_40,@"STO_CUDA_ENTRY STV_DEFAULT"
triton_poi_fused_cat_40:
.text.triton_poi_fused_cat_40:
[----:B------:R-:W-:Y:S01]  /*0000*/  LDC R1, c[0x0][0x28] ;  /* 0x00000a00ff017b82 */ /* 0x000fe20000000800 */
[----:B------:R-:W1:Y:S07]  /*0010*/  S2R R3, SR_TID.X ;  /* 0x0000000000037919 */ /* 0x000e6e0000002100 */
[----:B------:R-:W2:Y:S01]  /*0020*/  LDC.64 R14, c[0x0][0x230] ;  /* 0x00008c00ff0e7b82 */ /* 0x000ea20000000a00 */
[----:B------:R-:W-:Y:S01]  /*0030*/  IMAD.MOV.U32 R12, RZ, RZ, RZ ;  /* 0x000000ffff0c7224 */ /* 0x000fe200078e00ff */
[----:B------:R-:W-:Y:S01]  /*0040*/  ULDC.64 UR4, c[0x0][0x208] ;  /* 0x0000820000047ab9 */ /* 0x000fe20000000a00 */
[----:B------:R-:W3:Y:S05]  /*0050*/  S2R R0, SR_CTAID.X ;  /* 0x0000000000007919 */ /* 0x000eea0000002500 */
[----:B------:R-:W4:Y:S08]  /*0060*/  LDC.64 R4, c[0x0][0x240] ;  /* 0x00009000ff047b82 */ /* 0x000f300000000a00 */
[----:B------:R-:W5:Y:S01]  /*0070*/  LDC.64 R10, c[0x0][0x258] ;  /* 0x00009600ff0a7b82 */ /* 0x000f620000000a00 */
[----:B------:R-:W-:Y:S01]  /*0080*/  CS2R R18, SRZ ;  /* 0x0000000000127805 */ /* 0x000fe2000001ff00 */
[----:B------:R-:W-:-:S06]  /*0090*/  ULDC.64 UR6, c[0x0][0x250] ;  /* 0x0000940000067ab9 */ /* 0x000fcc0000000a00 */
[----:B------:R-:W2:Y:S01]  /*00a0*/  LDC.64 R24, c[0x0][0x218] ;  /* 0x00008600ff187b82 */ /* 0x000ea20000000a00 */
[----:B-1----:R-:W-:Y:S02]  /*00b0*/  LOP3.LUT R3, R3, 0x7f, RZ, 0xc0, !PT ;  /* 0x0000007f03037812 */ /* 0x002fe400078ec0ff */
[----:B---3--:R-:W-:-:S03]  /*00c0*/  SHF.R.S32.HI R6, RZ, 0x18, R0 ;  /* 0x00000018ff067819 */ /* 0x008fc60000011400 */
[----:B------:R-:W-:Y:S01]  /*00d0*/  IMAD R3, R0, 0x80, R3 ;  /* 0x0000008000037824 */ /* 0x000fe200078e0203 */
[----:B------:R-:W-:-:S04]  /*00e0*/  SGXT R6, R6, 0x1 ;  /* 0x000000010606781a */ /* 0x000fc80000000200 */
[-C--:B------:R-:W-:Y:S02]  /*00f0*/  LEA.HI R7, R3, R3.reuse, RZ, 0x1 ;  /* 0x0000000303077211 */ /* 0x080fe400078f08ff */
[----:B------:R-:W-:Y:S02]  /*0100*/  LEA.HI R6, R6, R3, RZ, 0x2 ;  /* 0x0000000306067211 */ /* 0x000fe400078f10ff */
[----:B------:R-:W-:Y:S02]  /*0110*/  LOP3.LUT R8, R7, 0xfffffffe, RZ, 0xc0, !PT ;  /* 0xfffffffe07087812 */ /* 0x000fe400078ec0ff */
[--C-:B------:R-:W-:Y:S02]  /*0120*/  SHF.R.S32.HI R23, RZ, 0x2, R6.reuse ;  /* 0x00000002ff177819 */ /* 0x100fe40000011406 */
[----:B------:R-:W-:Y:S01]  /*0130*/  SHF.R.S32.HI R0, RZ, 0x1f, R6 ;  /* 0x0000001fff007819 */ /* 0x000fe20000011406 */
[----:B------:R-:W-:Y:S02]  /*0140*/  IMAD.IADD R21, R3, 0x1, -R8 ;  /* 0x0000000103157824 */ /* 0x000fe400078e0a08 */
[----:B------:R-:W-:Y:S01]  /*0150*/  IMAD.MOV.U32 R8, RZ, RZ, RZ ;  /* 0x000000ffff087224 */ /* 0x000fe200078e00ff */
[----:B------:R-:W-:Y:S01]  /*0160*/  LEA.HI R2, R0, R23, RZ, 0x8 ;  /* 0x0000001700027211 */ /* 0x000fe200078f40ff */
[----:B----4-:R-:W-:Y:S01]  /*0170*/  IMAD.WIDE R16, R21, 0x4, R4 ;  /* 0x0000000415107825 */ /* 0x010fe200078e0204 */
[----:B------:R-:W-:Y:S01]  /*0180*/  SHF.R.S32.HI R0, RZ, 0x1f, R3 ;  /* 0x0000001fff007819 */ /* 0x000fe20000011403 */
[----:B------:R-:W1:Y:S01]  /*0190*/  LDC.64 R4, c[0x0][0x260] ;  /* 0x00009800ff047b82 */ /* 0x000e620000000a00 */
[----:B------:R-:W-:-:S02]  /*01a0*/  LOP3.LUT R2, R2, 0xffffff00, RZ, 0xc0, !PT ;  /* 0xffffff0002027812 */ /* 0x000fc400078ec0ff */
[----:B------:R-:W-:-:S03]  /*01b0*/  LEA.HI R0, R0, R3, RZ, 0xa ;  /* 0x0000000300007211 */ /* 0x000fc600078f50ff */
[----:B------:R-:W-:Y:S01]  /*01c0*/  IMAD.IADD R23, R23, 0x1, -R2 ;  /* 0x0000000117177824 */ /* 0x000fe200078e0a02 */
[----:B------:R-:W-:-:S03]  /*01d0*/  SHF.R.S32.HI R22, RZ, 0xa, R0 ;  /* 0x0000000aff167819 */ /* 0x000fc60000011400 */
[C---:B------:R-:W-:Y:S01]  /*01e0*/  VIADD R2, R23.reuse, 0xffffff80 ;  /* 0xffffff8017027836 */ /* 0x040fe20000000000 */
[----:B------:R-:W-:-:S03]  /*01f0*/  LOP3.LUT R29, R23, 0xffffffe0, RZ, 0xc0, !PT ;  /* 0xffffffe0171d7812 */ /* 0x000fc600078ec0ff */
[----:B------:R-:W-:Y:S01]  /*0200*/  IMAD R9, R22, 0x20, R2 ;  /* 0x0000002016097824 */ /* 0x000fe200078e0202 */
[----:B------:R-:W-:-:S03]  /*0210*/  ISETP.NE.AND P2, PT, R29, 0x80, PT ;  /* 0x000000801d00780c */ /* 0x000fc60003f45270 */
[----:B--2---:R-:W-:-:S10]  /*0220*/  IMAD.WIDE R14, R9, 0x4, R14 ;  /* 0x00000004090e7825 */ /* 0x004fd400078e020e */
[----:B------:R-:W2:Y:S04]  /*0230*/  @!P2 LDG.E.EL R12, desc[UR4][R14.64] ;  /* 0x000000040e0ca981 */ /* 0x000ea8000c2e1900 */
[----:B------:R3:W4:Y:S01]  /*0240*/  @!P2 LDG.E.EL R8, desc[UR4][R16.64] ;  /* 0x000000041008a981 */ /* 0x000722000c2e1900 */
[----:B------:R-:W-:Y:S02]  /*0250*/  SHF.R.S32.HI R20, RZ, 0x1, R7 ;  /* 0x00000001ff147819 */ /* 0x000fe40000011407 */
[----:B------:R-:W-:Y:S02]  /*0260*/  ISETP.NE.AND P1, PT, R29, 0xa0, PT ;  /* 0x000000a01d00780c */ /* 0x000fe40003f25270 */
[----:B------:R-:W-:-:S04]  /*0270*/  LEA.HI R7, R7, R20, RZ, 0x1 ;  /* 0x0000001407077211 */ /* 0x000fc800078f08ff */
[----:B------:R-:W-:Y:S01]  /*0280*/  LOP3.LUT R7, R7, 0xfffffffe, RZ, 0xc0, !PT ;  /* 0xfffffffe07077812 */ /* 0x000fe200078ec0ff */
[----:B-1----:R-:W-:Y:S01]  /*0290*/  IMAD.WIDE R26, R21, 0x8, R4 ;  /* 0x00000008151a7825 */ /* 0x002fe200078e0204 */
[----:B---3--:R-:W1:Y:S03]  /*02a0*/  LDC.64 R16, c[0x0][0x210] ;  /* 0x00008400ff107b82 */ /* 0x008e660000000a00 */
[----:B------:R-:W-:-:S04]  /*02b0*/  IMAD.IADD R20, R20, 0x1, -R7 ;  /* 0x0000000114147824 */ /* 0x000fc800078e0a07 */
[----:B-----5:R-:W-:Y:S01]  /*02c0*/  IMAD.WIDE R10, R20, 0x8, R10 ;  /* 0x00000008140a7825 */ /* 0x020fe200078e020a */
[----:B------:R-:W3:Y:S01]  /*02d0*/  LDC.64 R4, c[0x0][0x270] ;  /* 0x00009c00ff047b82 */ /* 0x000ee20000000a00 */
[----:B------:R-:W-:Y:S02]  /*02e0*/  LOP3.LUT R9, R6, 0xfffffffc, RZ, 0xc0, !PT ;  /* 0xfffffffc06097812 */ /* 0x000fe400078ec0ff */
[----:B------:R-:W-:Y:S01]  /*02f0*/  IMAD.SHL.U32 R28, R22, 0x80, RZ ;  /* 0x00000080161c7824 */ /* 0x000fe200078e00ff */
[----:B------:R5:W4:Y:S01]  /*0300*/  @!P1 LDG.E.EL.64 R18, desc[UR4][R10.64] ;  /* 0x000000040a129981 */ /* 0x000b22000c2e1b00 */
[----:B------:R-:W-:Y:S02]  /*0310*/  LOP3.LUT R6, R0, 0xfffffc00, RZ, 0xc0, !PT ;  /* 0xfffffc0000067812 */ /* 0x000fe400078ec0ff */
[----:B------:R-:W-:Y:S01]  /*0320*/  CS2R R14, SRZ ;  /* 0x00000000000e7805 */ /* 0x000fe2000001ff00 */
[----:B------:R-:W-:Y:S01]  /*0330*/  IMAD.SHL.U32 R0, R23, 0x4, RZ ;  /* 0x0000000417007824 */ /* 0x000fe200078e00ff */
[----:B------:R-:W-:Y:S01]  /*0340*/  IADD3 R9, R28, R3, -R9 ;  /* 0x000000031c097210 */ /* 0x000fe20007ffe809 */
[----:B------:R-:W-:-:S03]  /*0350*/  IMAD.IADD R7, R3, 0x1, -R6 ;  /* 0x0000000103077824 */ /* 0x000fc600078e0a06 */
[----:B------:R-:W-:Y:S01]  /*0360*/  SHF.R.S32.HI R6, RZ, 0x1f, R0 ;  /* 0x0000001fff067819 */ /* 0x000fe20000011400 */
[----:B------:R1:W4:Y:S01]  /*0370*/  @!P1 LDG.E.EL.64 R14, desc[UR4][R26.64] ;  /* 0x000000041a0e9981 */ /* 0x000322000c2e1b00 */
[----:B-----5:R-:W-:Y:S01]  /*0380*/  IADD3 R10, P3, R9, R0, RZ ;  /* 0x00000000090a7210 */ /* 0x020fe20007f7e0ff */
[----:B------:R-:W-:Y:S01]  /*0390*/  IMAD R7, R22, 0x200, R7 ;  /* 0x0000020016077824 */ /* 0x000fe200078e0207 */
[----:B------:R-:W-:Y:S02]  /*03a0*/  ISETP.GE.AND P0, PT, R23, 0x80, PT ;  /* 0x000000801700780c */ /* 0x000fe40003f06270 */
[----:B------:R-:W-:Y:S01]  /*03b0*/  LEA.HI.X.SX32 R11, R9, R6, 0x1, P3 ;  /* 0x00000006090b7211 */ /* 0x000fe200018f0eff */
[----:B------:R-:W-:Y:S02]  /*03c0*/  IMAD R13, R2, 0x4, R9 ;  /* 0x00000004020d7824 */ /* 0x000fe400078e0209 */
[----:B-1----:R-:W-:Y:S01]  /*03d0*/  IMAD.WIDE R16, R7, 0x4, R16 ;  /* 0x0000000407107825 */ /* 0x002fe200078e0210 */
[----:B------:R-:W-:-:S02]  /*03e0*/  CS2R R6, SRZ ;  /* 0x0000000000067805 */ /* 0x000fc4000001ff00 */
[----:B------:R-:W-:Y:S01]  /*03f0*/  LEA R26, P3, R10, UR6, 0x2 ;  /* 0x000000060a1a7c11 */ /* 0x000fe2000f8610ff */
[----:B---3--:R-:W-:-:S03]  /*0400*/  IMAD.WIDE R4, R21, 0x8, R4 ;  /* 0x0000000815047825 */ /* 0x008fc600078e0204 */
[----:B------:R-:W-:Y:S02]  /*0410*/  LEA.HI.X R27, R10, UR7, R11, 0x2, P3 ;  /* 0x000000070a1b7c11 */ /* 0x000fe400098f140b */
[----:B------:R-:W-:Y:S01]  /*0420*/  CS2R R10, SRZ ;  /* 0x00000000000a7805 */ /* 0x000fe2000001ff00 */
[----:B0-----:R-:W-:Y:S01]  /*0430*/  IMAD.WIDE R24, R13, 0x4, R24 ;  /* 0x000000040d187825 */ /* 0x001fe200078e0218 */
[----:B------:R0:W3:Y:S01]  /*0440*/  @!P0 LDG.E R6, desc[UR4][R16.64] ;  /* 0x0000000410068981 */ /* 0x0000e2000c1e1900 */
[----:B------:R-:W-:-:S03]  /*0450*/  ULDC.64 UR6, c[0x0][0x268] ;  /* 0x00009a0000067ab9 */ /* 0x000fc60000000a00 */
[----:B------:R1:W5:Y:S01]  /*0460*/  @!P1 LDG.E.EL.64 R10, desc[UR4][R4.64] ;  /* 0x00000004040a9981 */ /* 0x000362000c2e1b00 */
[----:B------:R-:W-:-:S03]  /*0470*/  ISETP.NE.AND P3, PT, R29, 0xc0, PT ;  /* 0x000000c01d00780c */ /* 0x000fc60003f65270 */
[----:B------:R1:W3:Y:S01]  /*0480*/  @!P1 LDG.E R7, desc[UR4][R26.64+-0xa00] ;  /* 0xfff600041a079981 */ /* 0x0002e2000c1e1900 */
[----:B0-----:R-:W0:Y:S01]  /*0490*/  LDC.64 R16, c[0x0][0x248] ;  /* 0x00009200ff107b82 */ /* 0x001e220000000a00 */
[----:B-1----:R-:W-:-:S07]  /*04a0*/  IMAD.MOV.U32 R5, RZ, RZ, RZ ;  /* 0x000000ffff057224 */ /* 0x002fce00078e00ff */
[----:B------:R-:W1:Y:S01]  /*04b0*/  LDC.64 R26, c[0x0][0x290] ;  /* 0x0000a400ff1a7b82 */ /* 0x000e620000000a00 */
[----:B0-----:R-:W-:-:S05]  /*04c0*/  IMAD.WIDE R16, R20, 0x4, R16 ;  /* 0x0000000414107825 */ /* 0x001fca00078e0210 */
[----:B------:R0:W3:Y:S02]  /*04d0*/  @!P2 LDG.E.EL R5, desc[UR4][R16.64] ;  /* 0x000000041005a981 */ /* 0x0000e4000c2e1900 */
[----:B0-----:R-:W-:Y:S02]  /*04e0*/  CS2R R16, SRZ ;  /* 0x0000000000107805 */ /* 0x001fe4000001ff00 */
[----:B--2---:R-:W-:Y:S02]  /*04f0*/  SEL R13, R12, RZ, !P2 ;  /* 0x000000ff0c0d7207 */ /* 0x004fe40005000000 */
[----:B----4-:R-:W-:-:S03]  /*0500*/  SEL R8, R8, RZ, !P2 ;  /* 0x000000ff08087207 */ /* 0x010fc60005000000 */
[----:B------:R-:W-:-:S04]  /*0510*/  FADD R12, R13, -R13 ;  /* 0x8000000d0d0c7221 */ /* 0x000fc80000000000 */
[----:B------:R-:W-:Y:S02]  /*0520*/  FFMA R8, R12, R8, R13 ;  /* 0x000000080c087223 */ /* 0x000fe4000000000d */
[----:B------:R-:W0:Y:S02]  /*0530*/  LDC.64 R12, c[0x0][0x298] ;  /* 0x0000a600ff0c7b82 */ /* 0x000e240000000a00 */
[----:B0-----:R-:W-:-:S05]  /*0540*/  IMAD.WIDE R12, R21, 0x8, R12 ;  /* 0x00000008150c7825 */ /* 0x001fca00078e020c */
[----:B------:R-:W2:Y:S01]  /*0550*/  @!P3 LDG.E.EL.64 R16, desc[UR4][R12.64] ;  /* 0x000000040c10b981 */ /* 0x000ea2000c2e1b00 */
[----:B------:R-:W-:Y:S01]  /*0560*/  IMAD.MOV.U32 R2, RZ, RZ, RZ ;  /* 0x000000ffff027224 */ /* 0x000fe200078e00ff */
[----:B------:R-:W-:Y:S02]  /*0570*/  SEL R4, R19, RZ, !P1 ;  /* 0x000000ff13047207 */ /* 0x000fe40004800000 */
[----:B------:R-:W-:Y:S01]  /*0580*/  SEL R19, R18, RZ, !P1 ;  /* 0x000000ff12137207 */ /* 0x000fe20004800000 */
[----:B-1----:R-:W-:Y:S01]  /*0590*/  IMAD.WIDE R26, R20, 0x8, R26 ;  /* 0x00000008141a7825 */ /* 0x002fe200078e021a */
[----:B------:R-:W-:Y:S01]  /*05a0*/  SHF.R.U32.HI R18, RZ, 0x1e, R4 ;  /* 0x0000001eff127819 */ /* 0x000fe20000011604 */
[----:B------:R0:W4:Y:S01]  /*05b0*/  @!P2 LDG.E R2, desc[UR4][R24.64] ;  /* 0x000000041802a981 */ /* 0x000122000c1e1900 */
[----:B------:R-:W-:Y:S02]  /*05c0*/  SEL R14, R14, RZ, !P1 ;  /* 0x000000ff0e0e7207 */ /* 0x000fe40004800000 */
[----:B------:R-:W-:-:S02]  /*05d0*/  LOP3.LUT R18, R18, 0x2, RZ, 0xc0, !PT ;  /* 0x0000000212127812 */ /* 0x000fc400078ec0ff */
[----:B0-----:R-:W-:Y:S02]  /*05e0*/  CS2R R24, SRZ ;  /* 0x0000000000187805 */ /* 0x001fe4000001ff00 */
[----:B------:R-:W-:Y:S02]  /*05f0*/  IADD3 R18, P4, R18, R19, RZ ;  /* 0x0000001312127210 */ /* 0x000fe40007f9e0ff */
[----:B------:R-:W-:Y:S02]  /*0600*/  LEA R19, P5, R14, UR6, 0x2 ;  /* 0x000000060e137c11 */ /* 0x000fe4000f8a10ff */
[----:B------:R0:W3:Y:S01]  /*0610*/  @!P3 LDG.E.EL.64 R24, desc[UR4][R26.64] ;  /* 0x000000041a18b981 */ /* 0x0000e2000c2e1b00 */
[----:B------:R-:W-:Y:S01]  /*0620*/  IMAD.X R13, RZ, RZ, R4, P4 ;  /* 0x000000ffff0d7224 */ /* 0x000fe200020e0604 */
[----:B0-----:R-:W-:-:S04]  /*0630*/  SEL R27, R15, RZ, !P1 ;  /* 0x000000ff0f1b7207 */ /* 0x001fc80004800000 */
[--C-:B------:R-:W-:Y:S02]  /*0640*/  SHF.R.U32.HI R12, RZ, 0x1c, R27.reuse ;  /* 0x0000001cff0c7819 */ /* 0x100fe4000001161b */
[----:B------:R-:W-:Y:S01]  /*0650*/  LEA.HI.X R15, R14, UR7, R27, 0x2, P5 ;  /* 0x000000070e0f7c11 */ /* 0x000fe2000a8f141b */
[----:B------:R-:W-:Y:S01]  /*0660*/  IMAD.SHL.U32 R14, R18, 0x8, RZ ;  /* 0x00000008120e7824 */ /* 0x000fe200078e00ff */
[----:B------:R-:W-:Y:S01]  /*0670*/  LOP3.LUT R12, R12, 0x8, RZ, 0xc0, !PT ;  /* 0x000000080c0c7812 */ /* 0x000fe200078ec0ff */
[----:B------:R-:W0:Y:S01]  /*0680*/  LDC.64 R26, c[0x0][0x278] ;  /* 0x00009e00ff1a7b82 */ /* 0x000e220000000a00 */
[----:B------:R-:W-:Y:S02]  /*0690*/  SHF.L.U64.HI R4, R18, 0x3, R13 ;  /* 0x0000000312047819 */ /* 0x000fe4000001020d */
[----:B------:R-:W-:Y:S02]  /*06a0*/  IADD3 R12, P4, P5, R14, R19, R12 ;  /* 0x000000130e0c7210 */ /* 0x000fe40007d9e00c */
[----:B-----5:R-:W-:-:S02]  /*06b0*/  SEL R11, R11, RZ, !P1 ;  /* 0x000000ff0b0b7207 */ /* 0x020fc40004800000 */
[----:B------:R-:W-:Y:S02]  /*06c0*/  IADD3.X R13, R4, R15, RZ, P4, P5 ;  /* 0x0000000f040d7210 */ /* 0x000fe400027ea4ff */
[----:B------:R-:W-:Y:S02]  /*06d0*/  SEL R18, R10, RZ, !P1 ;  /* 0x000000ff0a127207 */ /* 0x000fe40004800000 */
[--C-:B------:R-:W-:Y:S02]  /*06e0*/  SHF.R.U32.HI R15, RZ, 0x1c, R11.reuse ;  /* 0x0000001cff0f7819 */ /* 0x100fe4000001160b */
[C---:B------:R-:W-:Y:S02]  /*06f0*/  LEA R10, P4, R18.reuse, UR6, 0x2 ;  /* 0x00000006120a7c11 */ /* 0x040fe4000f8810ff */
[----:B------:R-:W-:Y:S02]  /*0700*/  LOP3.LUT R15, R15, 0x8, RZ, 0xc0, !PT ;  /* 0x000000080f0f7812 */ /* 0x000fe400078ec0ff */
[----:B------:R-:W-:Y:S01]  /*0710*/  LEA.HI.X R11, R18, UR7, R11, 0x2, P4 ;  /* 0x00000007120b7c11 */ /* 0x000fe2000a0f140b */
[----:B------:R-:W-:Y:S01]  /*0720*/  IMAD.WIDE R12, R0, 0x4, R12 ;  /* 0x00000004000c7825 */ /* 0x000fe200078e020c */
[----:B------:R-:W-:Y:S01]  /*0730*/  IADD3 R10, P5, P6, R14, R10, R15 ;  /* 0x0000000a0e0a7210 */ /* 0x000fe20007ebe00f */
[----:B------:R-:W-:Y:S01]  /*0740*/  ULDC.64 UR6, c[0x0][0x2a0] ;  /* 0x0000a80000067ab9 */ /* 0x000fe20000000a00 */
[----:B------:R-:W1:Y:S02]  /*0750*/  LDC.64 R14, c[0x0][0x280] ;  /* 0x0000a000ff0e7b82 */ /* 0x000e640000000a00 */
[----:B------:R-:W-:Y:S01]  /*0760*/  IADD3.X R11, R4, R11, RZ, P5, P6 ;  /* 0x0000000b040b7210 */ /* 0x000fe20002fec4ff */
[----:B------:R-:W-:-:S02]  /*0770*/  IMAD.MOV.U32 R19, RZ, RZ, RZ ;  /* 0x000000ffff137224 */ /* 0x000fc400078e00ff */
[----:B------:R-:W-:-:S04]  /*0780*/  IMAD.WIDE R12, R28, 0x4, R12 ;  /* 0x000000041c0c7825 */ /* 0x000fc800078e020c */
[----:B------:R-:W-:Y:S01]  /*0790*/  IMAD.WIDE R10, R0, 0x4, R10 ;  /* 0x00000004000a7825 */ /* 0x000fe200078e020a */
[----:B------:R5:W3:Y:S03]  /*07a0*/  @!P1 LDG.E.EL R19, desc[UR4][R12.64+-0xa00] ;  /* 0xfff600040c139981 */ /* 0x000ae6000c2e1900 */
[----:B------:R-:W-:-:S04]  /*07b0*/  IMAD.WIDE R28, R28, 0x4, R10 ;  /* 0x000000041c1c7825 */ /* 0x000fc800078e020a */
[----:B-----5:R-:W-:-:S06]  /*07c0*/  IMAD.MOV.U32 R12, RZ, RZ, RZ ;  /* 0x000000ffff0c7224 */ /* 0x020fcc00078e00ff */
[----:B------:R5:W4:Y:S02]  /*07d0*/  @!P1 LDG.E.EL R12, desc[UR4][R28.64+-0xa00] ;  /* 0xfff600041c0c9981 */ /* 0x000b24000c2e1900 */
[----:B-----5:R-:W5:Y:S01]  /*07e0*/  LDC.64 R28, c[0x0][0x288] ;  /* 0x0000a200ff1c7b82 */ /* 0x020f620000000a00 */
[----:B------:R-:W-:Y:S01]  /*07f0*/  CS2R R10, SRZ ;  /* 0x00000000000a7805 */ /* 0x000fe2000001ff00 */
[----:B0-----:R-:W-:-:S05]  /*0800*/  IMAD.WIDE R26, R21, 0x4, R26 ;  /* 0x00000004151a7825 */ /* 0x001fca00078e021a */
[----:B------:R0:W4:Y:S01]  /*0810*/  @!P1 LDG.E.EL R11, desc[UR4][R26.64] ;  /* 0x000000041a0b9981 */ /* 0x000122000c2e1900 */
[----:B--2---:R-:W-:Y:S02]  /*0820*/  SEL R16, R16, RZ, !P3 ;  /* 0x000000ff10107207 */ /* 0x004fe40005800000 */
[----:B------:R-:W-:Y:S02]  /*0830*/  SEL R18, R17, RZ, !P3 ;  /* 0x000000ff11127207 */ /* 0x000fe40005800000 */
[----:B------:R-:W-:Y:S02]  /*0840*/  IADD3 R4, P5, R16, 0x3, RZ ;  /* 0x0000000310047810 */ /* 0x000fe40007fbe0ff */
[----:B------:R-:W-:-:S04]  /*0850*/  ISETP.GE.AND P4, PT, R18, RZ, PT ;  /* 0x000000ff1200720c */ /* 0x000fc80003f86270 */
[----:B------:R-:W-:Y:S01]  /*0860*/  SEL R4, R4, R16, !P4 ;  /* 0x0000001004047207 */ /* 0x000fe20006000000 */
[----:B------:R-:W-:-:S04]  /*0870*/  VIADD R16, R23, 0xffffff40 ;  /* 0xffffff4017107836 */ /* 0x000fc80000000000 */
[----:B------:R-:W-:-:S04]  /*0880*/  IMAD R17, R16, 0x4, R9 ;  /* 0x0000000410117824 */ /* 0x000fc800078e0209 */
[----:B-----5:R-:W-:Y:S02]  /*0890*/  IMAD.WIDE R28, R17, 0x4, R28 ;  /* 0x00000004111c7825 */ /* 0x020fe400078e021c */
[----:B------:R-:W0:Y:S02]  /*08a0*/  LDC.64 R16, c[0x0][0x2a8] ;  /* 0x0000aa00ff107b82 */ /* 0x000e240000000a00 */
[----:B0-----:R-:W-:Y:S01]  /*08b0*/  IMAD.WIDE R26, R21, 0x8, R16 ;  /* 0x00000008151a7825 */ /* 0x001fe200078e0210 */
[----:B------:R-:W-:-:S06]  /*08c0*/  CS2R R16, SRZ ;  /* 0x0000000000107805 */ /* 0x000fcc000001ff00 */
[----:B------:R0:W2:Y:S01]  /*08d0*/  @!P3 LDG.E.EL.64 R16, desc[UR4][R26.64] ;  /* 0x000000041a10b981 */ /* 0x0000a2000c2e1b00 */
[----:B---3--:R-:W-:Y:S01]  /*08e0*/  SEL R0, R24, RZ, !P3 ;  /* 0x000000ff18007207 */ /* 0x008fe20005800000 */
[----:B-1----:R-:W-:Y:S01]  /*08f0*/  IMAD.WIDE R14, R20, 0x4, R14 ;  /* 0x00000004140e7825 */ /* 0x002fe200078e020e */
[----:B------:R-:W-:-:S03]  /*0900*/  SEL R24, R25, RZ, !P3 ;  /* 0x000000ff19187207 */ /* 0x000fc60005800000 */
[----:B------:R-:W-:Y:S01]  /*0910*/  IMAD.X R13, RZ, RZ, R18, P5 ;  /* 0x000000ffff0d7224 */ /* 0x000fe200028e0612 */
[----:B------:R-:W-:Y:S01]  /*0920*/  IADD3 R25, P5, R0, 0x3, RZ ;  /* 0x0000000300197810 */ /* 0x000fe20007fbe0ff */
[----:B------:R1:W3:Y:S01]  /*0930*/  @!P1 LDG.E.EL R10, desc[UR4][R14.64] ;  /* 0x000000040e0a9981 */ /* 0x0002e2000c2e1900 */
[----:B0-----:R-:W0:Y:S02]  /*0940*/  LDC.64 R26, c[0x0][0x2c8] ;  /* 0x0000b200ff1a7b82 */ /* 0x001e240000000a00 */
[----:B------:R-:W-:Y:S02]  /*0950*/  SEL R13, R13, R18, !P4 ;  /* 0x000000120d0d7207 */ /* 0x000fe40006000000 */
[----:B------:R-:W-:Y:S01]  /*0960*/  ISETP.GE.AND P4, PT, R24, RZ, PT ;  /* 0x000000ff1800720c */ /* 0x000fe20003f86270 */
[----:B-1----:R-:W-:Y:S01]  /*0970*/  IMAD.X R15, RZ, RZ, R24, P5 ;  /* 0x000000ffff0f7224 */ /* 0x002fe200028e0618 */
[----:B------:R-:W-:Y:S02]  /*0980*/  LEA R14, P5, R4, UR6, 0x2 ;  /* 0x00000006040e7c11 */ /* 0x000fe4000f8a10ff */
[----:B------:R-:W-:-:S02]  /*0990*/  SEL R25, R25, R0, !P4 ;  /* 0x0000000019197207 */ /* 0x000fc40006000000 */
[----:B------:R-:W-:Y:S02]  /*09a0*/  SEL R24, R15, R24, !P4 ;  /* 0x000000180f187207 */ /* 0x000fe40006000000 */
[----:B------:R-:W-:Y:S01]  /*09b0*/  LEA.HI.X R15, R4, UR7, R13, 0x2, P5 ;  /* 0x00000007040f7c11 */ /* 0x000fe2000a8f140d */
[----:B------:R-:W-:Y:S02]  /*09c0*/  IMAD.MOV.U32 R4, RZ, RZ, RZ ;  /* 0x000000ffff047224 */ /* 0x000fe400078e00ff */
[----:B------:R-:W-:Y:S02]  /*09d0*/  IMAD R24, R24, 0xc, RZ ;  /* 0x0000000c18187824 */ /* 0x000fe400078e02ff */
[----:B------:R-:W-:Y:S02]  /*09e0*/  IMAD.WIDE.U32 R14, R25, 0xc, R14 ;  /* 0x0000000c190e7825 */ /* 0x000fe400078e000e */
[----:B------:R-:W5:Y:S02]  /*09f0*/  @!P3 LDG.E R4, desc[UR4][R28.64] ;  /* 0x000000041c04b981 */ /* 0x000f64000c1e1900 */
[----:B------:R-:W-:-:S02]  /*0a00*/  IMAD.MOV.U32 R18, RZ, RZ, 0x9 ;  /* 0x00000009ff127424 */ /* 0x000fc400078e00ff */
[----:B------:R-:W-:Y:S02]  /*0a10*/  IMAD.IADD R15, R15, 0x1, R24 ;  /* 0x000000010f0f7824 */ /* 0x000fe400078e0218 */
[----:B------:R-:W-:Y:S02]  /*0a20*/  IMAD R18, R23, R18, -0x6c0 ;  /* 0xfffff94017127424 */ /* 0x000fe400078e0212 */
[----:B------:R-:W-:Y:S02]  /*0a30*/  IMAD R13, R22, 0x120, RZ ;  /* 0x00000120160d7824 */ /* 0x000fe400078e02ff */
[----:B------:R-:W-:-:S04]  /*0a40*/  IMAD.WIDE R14, R18, 0x4, R14 ;  /* 0x00000004120e7825 */ /* 0x000fc800078e020e */
[----:B------:R-:W-:Y:S02]  /*0a50*/  IMAD.MOV.U32 R0, RZ, RZ, RZ ;  /* 0x000000ffff007224 */ /* 0x000fe400078e00ff */
[----:B------:R-:W-:-:S05]  /*0a60*/  IMAD.WIDE R14, R13, 0x4, R14 ;  /* 0x000000040d0e7825 */ /* 0x000fca00078e020e */
[----:B------:R1:W3:Y:S02]  /*0a70*/  @!P3 LDG.E.EL R0, desc[UR4][R14.64] ;  /* 0x000000040e00b981 */ /* 0x0002e4000c2e1900 */
[----:B-1----:R-:W1:Y:S01]  /*0a80*/  LDC.64 R14, c[0x0][0x2b0] ;  /* 0x0000ac00ff0e7b82 */ /* 0x002e620000000a00 */
[----:B0-----:R-:W-:-:S04]  /*0a90*/  IMAD.WIDE R26, R20, 0x8, R26 ;  /* 0x00000008141a7825 */ /* 0x001fc800078e021a */
[----:B-1----:R-:W-:Y:S01]  /*0aa0*/  IMAD.WIDE R14, R21, 0x4, R14 ;  /* 0x00000004150e7825 */ /* 0x002fe200078e020e */
[----:B--2---:R-:W-:Y:S02]  /*0ab0*/  SEL R16, R16, RZ, !P3 ;  /* 0x000000ff10107207 */ /* 0x004fe40005800000 */
[----:B------:R-:W-:Y:S02]  /*0ac0*/  SEL R29, R17, RZ, !P3 ;  /* 0x000000ff111d7207 */ /* 0x000fe40005800000 */
[----:B------:R-:W-:Y:S02]  /*0ad0*/  IADD3 R17, P5, R16, 0x3, RZ ;  /* 0x0000000310117810 */ /* 0x000fe40007fbe0ff */
[----:B------:R-:W-:-:S03]  /*0ae0*/  ISETP.GE.AND P4, PT, R29, RZ, PT ;  /* 0x000000ff1d00720c */ /* 0x000fc60003f86270 */
[----:B------:R-:W-:Y:S01]  /*0af0*/  IMAD.X R28, RZ, RZ, R29, P5 ;  /* 0x000000ffff1c7224 */ /* 0x000fe200028e061d */
[----:B------:R-:W-:-:S04]  /*0b00*/  SEL R17, R17, R16, !P4 ;  /* 0x0000001011117207 */ /* 0x000fc80006000000 */
[----:B------:R-:W-:Y:S02]  /*0b10*/  SEL R28, R28, R29, !P4 ;  /* 0x0000001d1c1c7207 */ /* 0x000fe40006000000 */
[----:B------:R-:W-:-:S04]  /*0b20*/  LEA R16, P4, R17, UR6, 0x2 ;  /* 0x0000000611107c11 */ /* 0x000fc8000f8810ff */
[----:B------:R-:W-:Y:S01]  /*0b30*/  LEA.HI.X R17, R17, UR7, R28, 0x2, P4 ;  /* 0x0000000711117c11 */ /* 0x000fe2000a0f141c */
[----:B------:R-:W-:Y:S02]  /*0b40*/  ULDC.64 UR6, c[0x0][0x2d8] ;  /* 0x0000b60000067ab9 */ /* 0x000fe40000000a00 */
[----:B------:R-:W-:-:S04]  /*0b50*/  IMAD.WIDE.U32 R16, R25, 0xc, R16 ;  /* 0x0000000c19107825 */ /* 0x000fc800078e0010 */
[----:B------:R-:W-:Y:S01]  /*0b60*/  IMAD.IADD R17, R24, 0x1, R17 ;  /* 0x0000000118117824 */ /* 0x000fe200078e0211 */
[----:B------:R-:W-:Y:S01]  /*0b70*/  ISETP.GT.AND P4, PT, R23, 0xdf, PT ;  /* 0x000000df1700780c */ /* 0x000fe20003f84270 */
[----:B------:R-:W0:Y:S01]  /*0b80*/  LDC.64 R24, c[0x0][0x2d0] ;  /* 0x0000b400ff187b82 */ /* 0x000e220000000a00 */
[----:B------:R-:W-:-:S04]  /*0b90*/  IMAD.WIDE R28, R18, 0x4, R16 ;  /* 0x00000004121c7825 */ /* 0x000fc800078e0210 */
[----:B------:R-:W-:-:S04]  /*0ba0*/  IMAD.WIDE R28, R13, 0x4, R28 ;  /* 0x000000040d1c7825 */ /* 0x000fc800078e021c */
[----:B------:R-:W-:Y:S02]  /*0bb0*/  IMAD.MOV.U32 R13, RZ, RZ, RZ ;  /* 0x000000ffff0d7224 */ /* 0x000fe400078e00ff */
[----:B------:R-:W-:-:S04]  /*0bc0*/  IMAD.MOV.U32 R18, RZ, RZ, RZ ;  /* 0x000000ffff127224 */ /* 0x000fc800078e00ff */
[----:B------:R1:W2:Y:S01]  /*0bd0*/  @!P3 LDG.E.EL R13, desc[UR4][R28.64] ;  /* 0x000000041c0db981 */ /* 0x0002a2000c2e1900 */
[----:B------:R-:W-:-:S03]  /*0be0*/  CS2R R16, SRZ ;  /* 0x0000000000107805 */ /* 0x000fc6000001ff00 */
[----:B------:R0:W4:Y:S04]  /*0bf0*/  @!P3 LDG.E.EL R18, desc[UR4][R14.64] ;  /* 0x000000040e12b981 */ /* 0x000128000c2e1900 */
[----:B------:R-:W5:Y:S01]  /*0c00*/  @P4 LDG.E.EL.64 R16, desc[UR4][R26.64] ;  /* 0x000000041a104981 */ /* 0x000f62000c2e1b00 */
[----:B0-----:R-:W-:Y:S01]  /*0c10*/  IMAD.WIDE R24, R21, 0x8, R24 ;  /* 0x0000000815187825 */ /* 0x001fe200078e0218 */
[----:B---3--:R-:W-:Y:S01]  /*0c20*/  SEL R0, R0, RZ, !P3 ;  /* 0x000000ff00007207 */ /* 0x008fe20005800000 */
[----:B-1----:R-:W0:Y:S01]  /*0c30*/  LDC.64 R28, c[0x0][0x2b8] ;  /* 0x0000ae00ff1c7b82 */ /* 0x002e220000000a00 */
[----:B------:R-:W-:-:S06]  /*0c40*/  CS2R R14, SRZ ;  /* 0x00000000000e7805 */ /* 0x000fcc000001ff00 */
[----:B------:R1:W3:Y:S01]  /*0c50*/  @P4 LDG.E.EL.64 R14, desc[UR4][R24.64] ;  /* 0x00000004180e4981 */ /* 0x0002e2000c2e1b00 */
[----:B--2---:R-:W-:Y:S02]  /*0c60*/  SEL R13, R13, RZ, !P3 ;  /* 0x000000ff0d0d7207 */ /* 0x004fe40005800000 */
[----:B----4-:R-:W-:-:S03]  /*0c70*/  SEL R18, R18, RZ, !P3 ;  /* 0x000000ff12127207 */ /* 0x010fc60005800000 */
[----:B------:R-:W-:-:S04]  /*0c80*/  FADD R13, -R0, R13 ;  /* 0x0000000d000d7221 */ /* 0x000fc80000000100 */
[----:B------:R-:W-:Y:S01]  /*0c90*/  FFMA R13, R13, R18, R0 ;  /* 0x000000120d0d7223 */ /* 0x000fe20000000000 */
[----:B-----5:R-:W-:Y:S02]  /*0ca0*/  SEL R18, R16, RZ, P4 ;  /* 0x000000ff10127207 */ /* 0x020fe40002000000 */
[----:B------:R-:W-:Y:S02]  /*0cb0*/  SEL R27, R17, RZ, P4 ;  /* 0x000000ff111b7207 */ /* 0x000fe40002000000 */
[----:B-1----:R-:W-:Y:S02]  /*0cc0*/  IADD3 R25, P6, R18, 0x6, RZ ;  /* 0x0000000612197810 */ /* 0x002fe40007fde0ff */
[----:B------:R-:W-:-:S03]  /*0cd0*/  ISETP.GE.AND P5, PT, R27, RZ, PT ;  /* 0x000000ff1b00720c */ /* 0x000fc60003fa6270 */
[----:B------:R-:W-:-:S05]  /*0ce0*/  IMAD.X R24, RZ, RZ, R27, P6 ;  /* 0x000000ffff187224 */ /* 0x000fca00030e061b */
[----:B------:R-:W-:Y:S02]  /*0cf0*/  SEL R24, R24, R27, !P5 ;  /* 0x0000001b18187207 */ /* 0x000fe40006800000 */
[----:B------:R-:W1:Y:S01]  /*0d00*/  LDC.64 R26, c[0x0][0x2c0] ;  /* 0x0000b000ff1a7b82 */ /* 0x000e620000000a00 */
[----:B------:R-:W-:Y:S01]  /*0d10*/  VIADD R16, R23, 0xffffff20 ;  /* 0xffffff2017107836 */ /* 0x000fe20000000000 */
[----:B---3--:R-:W-:Y:S02]  /*0d20*/  SEL R15, R15, RZ, P4 ;  /* 0x000000ff0f0f7207 */ /* 0x008fe40002000000 */
[----:B------:R-:W-:Y:S01]  /*0d30*/  SEL R14, R14, RZ, P4 ;  /* 0x000000ff0e0e7207 */ /* 0x000fe20002000000 */
[----:B------:R-:W-:Y:S01]  /*0d40*/  IMAD R17, R16, 0x4, R9 ;  /* 0x0000000410117824 */ /* 0x000fe200078e0209 */
[----:B------:R-:W-:Y:S02]  /*0d50*/  SEL R25, R25, R18, !P5 ;  /* 0x0000001219197207 */ /* 0x000fe40006800000 */
[----:B------:R-:W-:-:S02]  /*0d60*/  ISETP.GE.AND P5, PT, R15, RZ, PT ;  /* 0x000000ff0f00720c */ /* 0x000fc40003fa6270 */
[----:B------:R-:W-:-:S04]  /*0d70*/  IADD3 R9, P6, R14, 0x6, RZ ;  /* 0x000000060e097810 */ /* 0x000fc80007fde0ff */
[----:B------:R-:W-:Y:S01]  /*0d80*/  SEL R9, R9, R14, !P5 ;  /* 0x0000000e09097207 */ /* 0x000fe20006800000 */
[----:B------:R-:W-:-:S05]  /*0d90*/  IMAD.X R14, RZ, RZ, R15, P6 ;  /* 0x000000ffff0e7224 */ /* 0x000fca00030e060f */
[----:B------:R-:W-:Y:S02]  /*0da0*/  SEL R14, R14, R15, !P5 ;  /* 0x0000000f0e0e7207 */ /* 0x000fe40006800000 */
[----:B------:R-:W-:Y:S01]  /*0db0*/  LEA R16, P5, R9, UR6, 0x2 ;  /* 0x0000000609107c11 */ /* 0x000fe2000f8a10ff */
[----:B-1----:R-:W-:-:S03]  /*0dc0*/  IMAD.WIDE R26, R17, 0x4, R26 ;  /* 0x00000004111a7825 */ /* 0x002fc600078e021a */
[----:B------:R-:W-:Y:S02]  /*0dd0*/  LEA.HI.X R17, R9, UR7, R14, 0x2, P5 ;  /* 0x0000000709117c11 */ /* 0x000fe4000a8f140e */
[----:B------:R-:W1:Y:S01]  /*0de0*/  LDC.64 R14, c[0x0][0x2e0] ;  /* 0x0000b800ff0e7b82 */ /* 0x000e620000000a00 */
[----:B------:R-:W-:-:S06]  /*0df0*/  IMAD.MOV.U32 R18, RZ, RZ, RZ ;  /* 0x000000ffff127224 */ /* 0x000fcc00078e00ff */
[----:B------:R1:W2:Y:S02]  /*0e00*/  @P4 LDG.E R18, desc[UR4][R26.64] ;  /* 0x000000041a124981 */ /* 0x0002a4000c1e1900 */
[----:B-1----:R-:W-:Y:S01]  /*0e10*/  IMAD.WIDE R26, R21, 0x8, R14 ;  /* 0x00000008151a7825 */ /* 0x002fe200078e020e */
[----:B------:R-:W-:-:S06]  /*0e20*/  CS2R R14, SRZ ;  /* 0x00000000000e7805 */ /* 0x000fcc000001ff00 */
[----:B------:R-:W3:Y:S01]  /*0e30*/  @P4 LDG.E.EL.64 R14, desc[UR4][R26.64] ;  /* 0x000000041a0e4981 */ /* 0x000ee2000c2e1b00 */
[----:B------:R-:W-:Y:S02]  /*0e40*/  IMAD.MOV.U32 R0, RZ, RZ, RZ ;  /* 0x000000ffff007224 */ /* 0x000fe400078e00ff */
[----:B0-----:R-:W-:-:S05]  /*0e50*/  IMAD.WIDE R28, R20, 0x4, R28 ;  /* 0x00000004141c7825 */ /* 0x001fca00078e021c */
[----:B------:R0:W4:Y:S01]  /*0e60*/  @!P3 LDG.E.EL R0, desc[UR4][R28.64] ;  /* 0x000000041c00b981 */ /* 0x000122000c2e1900 */
[----:B------:R-:W-:Y:S02]  /*0e70*/  IMAD R24, R24, 0x18, RZ ;  /* 0x0000001818187824 */ /* 0x000fe400078e02ff */
[----:B------:R-:W-:-:S04]  /*0e80*/  IMAD.WIDE.U32 R16, R25, 0x18, R16 ;  /* 0x0000001819107825 */ /* 0x000fc800078e0010 */
[----:B0-----:R-:W-:Y:S02]  /*0e90*/  IMAD.MOV.U32 R28, RZ, RZ, 0x24 ;  /* 0x00000024ff1c7424 */ /* 0x001fe400078e00ff */
[----:B------:R-:W-:Y:S02]  /*0ea0*/  IMAD.IADD R17, R17, 0x1, R24 ;  /* 0x0000000111117824 */ /* 0x000fe400078e0218 */
[----:B------:R-:W-:Y:S02]  /*0eb0*/  IMAD R23, R23, R28, -0x1f80 ;  /* 0xffffe08017177424 */ /* 0x000fe400078e021c */
[----:B------:R-:W-:Y:S02]  /*0ec0*/  IMAD R22, R22, 0x480, RZ ;  /* 0x0000048016167824 */ /* 0x000fe400078e02ff */
[----:B------:R-:W-:-:S04]  /*0ed0*/  IMAD.WIDE R16, R23, 0x4, R16 ;  /* 0x0000000417107825 */ /* 0x000fc800078e0210 */
[----:B------:R-:W-:Y:S02]  /*0ee0*/  IMAD.MOV.U32 R9, RZ, RZ, RZ ;  /* 0x000000ffff097224 */ /* 0x000fe400078e00ff */
[----:B------:R-:W-:-:S05]  /*0ef0*/  IMAD.WIDE R16, R22, 0x4, R16 ;  /* 0x0000000416107825 */ /* 0x000fca00078e0210 */
[----:B------:R0:W5:Y:S02]  /*0f00*/  @P4 LDG.E.EL R9, desc[UR4][R16.64] ;  /* 0x0000000410094981 */ /* 0x000164000c2e1900 */
[----:B0-----:R-:W0:Y:S02]  /*0f10*/  LDC.64 R16, c[0x0][0x2e8] ;  /* 0x0000ba00ff107b82 */ /* 0x001e240000000a00 */
[----:B0-----:R-:W-:-:S04]  /*0f20*/  IMAD.WIDE R16, R21, 0x4, R16 ;  /* 0x0000000415107825 */ /* 0x001fc800078e0210 */
[----:B------:R-:W-:-:S06]  /*0f30*/  IMAD.MOV.U32 R21, RZ, RZ, RZ ;  /* 0x000000ffff157224 */ /* 0x000fcc00078e00ff */
[----:B------:R0:W2:Y:S01]  /*0f40*/  @P4 LDG.E.EL R21, desc[UR4][R16.64] ;  /* 0x0000000410154981 */ /* 0x0000a2000c2e1900 */
[----:B------:R-:W-:Y:S02]  /*0f50*/  SEL R4, R4, RZ, !P3 ;  /* 0x000000ff04047207 */ /* 0x000fe40005800000 */
[----:B---3--:R-:W-:Y:S01]  /*0f60*/  SEL R14, R14, RZ, P4 ;  /* 0x000000ff0e0e7207 */ /* 0x008fe20002000000 */
[----:B0-----:R-:W0:Y:S01]  /*0f70*/  LDC.64 R16, c[0x0][0x2f8] ;  /* 0x0000be00ff107b82 */ /* 0x001e220000000a00 */
[----:B------:R-:W-:Y:S02]  /*0f80*/  SEL R29, R15, RZ, P4 ;  /* 0x000000ff0f1d7207 */ /* 0x000fe40002000000 */
[----:B------:R-:W-:Y:S02]  /*0f90*/  IADD3 R15, P6, R14, 0x6, RZ ;  /* 0x000000060e0f7810 */ /* 0x000fe40007fde0ff */
[----:B------:R-:W-:-:S03]  /*0fa0*/  ISETP.GE.AND P5, PT, R29, RZ, PT ;  /* 0x000000ff1d00720c */ /* 0x000fc60003fa6270 */
[----:B------:R-:W-:Y:S01]  /*0fb0*/  IMAD.X R28, RZ, RZ, R29, P6 ;  /* 0x000000ffff1c7224 */ /* 0x000fe200030e061d */
[----:B------:R-:W-:-:S04]  /*0fc0*/  SEL R15, R15, R14, !P5 ;  /* 0x0000000e0f0f7207 */ /* 0x000fc80006800000 */
[----:B------:R-:W-:Y:S02]  /*0fd0*/  SEL R28, R28, R29, !P5 ;  /* 0x0000001d1c1c7207 */ /* 0x000fe40006800000 */
[----:B------:R-:W-:-:S04]  /*0fe0*/  LEA R14, P5, R15, UR6, 0x2 ;  /* 0x000000060f0e7c11 */ /* 0x000fc8000f8a10ff */
[----:B------:R-:W-:-:S03]  /*0ff0*/  LEA.HI.X R15, R15, UR7, R28, 0x2, P5 ;  /* 0x000000070f0f7c11 */ /* 0x000fc6000a8f141c */
[----:B------:R-:W-:-:S04]  /*1000*/  IMAD.WIDE.U32 R14, R25, 0x18, R14 ;  /* 0x00000018190e7825 */ /* 0x000fc800078e000e */
[----:B------:R-:W-:Y:S02]  /*1010*/  IMAD.IADD R15, R24, 0x1, R15 ;  /* 0x00000001180f7824 */ /* 0x000fe400078e020f */
[----:B------:R-:W-:-:S04]  /*1020*/  IMAD.WIDE R24, R23, 0x4, R14 ;  /* 0x0000000417187825 */ /* 0x000fc800078e020e */
[----:B------:R-:W1:Y:S01]  /*1030*/  LDC.64 R14, c[0x0][0x2f0] ;  /* 0x0000bc00ff0e7b82 */ /* 0x000e620000000a00 */
[----:B------:R-:W-:-:S04]  /*1040*/  IMAD.WIDE R24, R22, 0x4, R24 ;  /* 0x0000000416187825 */ /* 0x000fc800078e0218 */
[----:B------:R-:W-:-:S06]  /*1050*/  IMAD.MOV.U32 R22, RZ, RZ, RZ ;  /* 0x000000ffff167224 */ /* 0x000fcc00078e00ff */
[----:B------:R-:W3:Y:S01]  /*1060*/  @P4 LDG.E.EL R22, desc[UR4][R24.64] ;  /* 0x0000000418164981 */ /* 0x000ee2000c2e1900 */
[----:B-1----:R-:W-:-:S04]  /*1070*/  IMAD.WIDE R14, R20, 0x4, R14 ;  /* 0x00000004140e7825 */ /* 0x002fc800078e020e */
[----:B------:R-:W-:-:S06]  /*1080*/  IMAD.MOV.U32 R20, RZ, RZ, RZ ;  /* 0x000000ffff147224 */ /* 0x000fcc00078e00ff */
[----:B------:R-:W3:Y:S01]  /*1090*/  @P4 LDG.E.EL R20, desc[UR4][R14.64] ;  /* 0x000000040e144981 */ /* 0x000ee2000c2e1900 */
[----:B-----5:R-:W-:Y:S02]  /*10a0*/  SEL R9, R9, RZ, P4 ;  /* 0x000000ff09097207 */ /* 0x020fe40002000000 */
[----:B------:R-:W-:Y:S02]  /*10b0*/  SEL R19, R19, RZ, !P1 ;  /* 0x000000ff13137207 */ /* 0x000fe40004800000 */
[----:B------:R-:W-:Y:S01]  /*10c0*/  SEL R12, R12, RZ, !P1 ;  /* 0x000000ff0c0c7207 */ /* 0x000fe20004800000 */
[----:B------:R-:W-:Y:S01]  /*10d0*/  FADD R13, -R4, R13 ;  /* 0x0000000d040d7221 */ /* 0x000fe20000000100 */
[----:B----4-:R-:W-:Y:S02]  /*10e0*/  SEL R0, R0, RZ, !P3 ;  /* 0x000000ff00007207 */ /* 0x010fe40005800000 */
[----:B--2---:R-:W-:Y:S01]  /*10f0*/  SEL R21, R21, RZ, P4 ;  /* 0x000000ff15157207 */ /* 0x004fe20002000000 */
[----:B------:R-:W-:Y:S01]  /*1100*/  FADD R12, -R19, R12 ;  /* 0x0000000c130c7221 */ /* 0x000fe20000000100 */
[----:B------:R-:W-:-:S02]  /*1110*/  SEL R11, R11, RZ, !P1 ;  /* 0x000000ff0b0b7207 */ /* 0x000fc40004800000 */
[----:B------:R-:W-:Y:S01]  /*1120*/  SEL R18, R18, RZ, P4 ;  /* 0x000000ff12127207 */ /* 0x000fe20002000000 */
[----:B------:R-:W-:Y:S01]  /*1130*/  FFMA R0, R13, R0, R4 ;  /* 0x000000000d007223 */ /* 0x000fe20000000004 */
[----:B------:R-:W-:Y:S01]  /*1140*/  SEL R4, R7, RZ, !P1 ;  /* 0x000000ff07047207 */ /* 0x000fe20004800000 */
[----:B------:R-:W-:Y:S01]  /*1150*/  FFMA R11, R12, R11, R19 ;  /* 0x0000000b0c0b7223 */ /* 0x000fe20000000013 */
[----:B------:R-:W-:Y:S02]  /*1160*/  SEL R2, R2, RZ, !P2 ;  /* 0x000000ff02027207 */ /* 0x000fe40005000000 */
[----:B------:R-:W-:Y:S01]  /*1170*/  SEL R10, R10, RZ, !P1 ;  /* 0x000000ff0a0a7207 */ /* 0x000fe20004800000 */
[----:B------:R-:W-:Y:S01]  /*1180*/  FADD R11, -R4, R11 ;  /* 0x0000000b040b7221 */ /* 0x000fe20000000100 */
[----:B------:R-:W-:Y:S01]  /*1190*/  SEL R5, R5, RZ, !P2 ;  /* 0x000000ff05057207 */ /* 0x000fe20005000000 */
[----:B------:R-:W-:Y:S02]  /*11a0*/  FADD R7, -R2, R8 ;  /* 0x0000000802077221 */ /* 0x000fe40000000100 */
[----:B------:R-:W-:Y:S01]  /*11b0*/  FFMA R11, R11, R10, R4 ;  /* 0x0000000a0b0b7223 */ /* 0x000fe20000000004 */
[----:B------:R-:W-:Y:S01]  /*11c0*/  SEL R6, R6, RZ, !P0 ;  /* 0x000000ff06067207 */ /* 0x000fe20004000000 */
[----:B------:R-:W-:Y:S01]  /*11d0*/  FFMA R5, R7, R5, R2 ;  /* 0x0000000507057223 */ /* 0x000fe20000000002 */
[----:B0-----:R-:W-:Y:S01]  /*11e0*/  IMAD.WIDE R16, R3, 0x4, R16 ;  /* 0x0000000403107825 */ /* 0x001fe200078e0210 */
[----:B---3--:R-:W-:-:S05]  /*11f0*/  SEL R22, R22, RZ, P4 ;  /* 0x000000ff16167207 */ /* 0x008fca0002000000 */
[----:B------:R-:W-:-:S04]  /*1200*/  FADD R22, -R9, R22 ;  /* 0x0000001609167221 */ /* 0x000fc80000000100 */
[----:B------:R-:W-:-:S04]  /*1210*/  FFMA R21, R22, R21, R9 ;  /* 0x0000001516157223 */ /* 0x000fc80000000009 */
[----:B------:R-:W-:Y:S01]  /*1220*/  FADD R21, -R18, R21 ;  /* 0x0000001512157221 */ /* 0x000fe20000000100 */
[----:B------:R-:W-:-:S05]  /*1230*/  SEL R20, R20, RZ, P4 ;  /* 0x000000ff14147207 */ /* 0x000fca0002000000 */
[----:B------:R-:W-:-:S05]  /*1240*/  FFMA R20, R21, R20, R18 ;  /* 0x0000001415147223 */ /* 0x000fca0000000012 */
[----:B------:R-:W-:-:S04]  /*1250*/  @P3 FSEL R0, R20, RZ, P4 ;  /* 0x000000ff14003208 */ /* 0x000fc80002000000 */
[----:B------:R-:W-:-:S04]  /*1260*/  @P2 FSEL R5, R11, R0, !P1 ;  /* 0x000000000b052208 */ /* 0x000fc80004800000 */
[----:B------:R-:W-:-:S05]  /*1270*/  SEL R5, R6, R5, !P0 ;  /* 0x0000000506057207 */ /* 0x000fca0004000000 */
[----:B------:R-:W-:Y:S01]  /*1280*/  STG.E desc[UR4][R16.64], R5 ;  /* 0x0000000510007986 */ /* 0x000fe2000c101904 */
[----:B------:R-:W-:Y:S05]  /*1290*/  EXIT ;  /* 0x000000000000794d */ /* 0x000fea0003800000 */
.L_x_0:
[----:B------:R-:W-:-:S00]  /*12a0*/  BRA `(.L_x_0) ;  /* 0xfffffffc00fc7947 */ /* 0x000fc0000383ffff */
[----:B------:R-:W-:-:S00]  /*12b0*/  NOP ;  /* 0x0000000000007918 */ /* 0x000fc00000000000 */
        /* <DEDUP_REMOVED lines=12> */
.L_x_1:


//--------------------- .nv.constant0.triton_poi_fused_cat_40 --------------------------
	.section	.nv.constant0.triton_poi_fused_cat_40,"a",@progbits
	.sectionflags	@""
	.align	4
.nv.constant0.triton_poi_fused_cat_40:
	.zero		772
